//
// Generated by NVIDIA NVVM Compiler
//
// Compiler Build ID: CL-36424714
// Cuda compilation tools, release 13.0, V13.0.88
// Based on NVVM 20.0.0
//

.version 9.0
.target sm_100
.address_size 64

	// .globl	_Z5step1PfS_f

.visible .entry _Z5step1PfS_f(
	.param .u64 .ptr .align 1 _Z5step1PfS_f_param_0,
	.param .u64 .ptr .align 1 _Z5step1PfS_f_param_1,
	.param .f32 _Z5step1PfS_f_param_2
)
{
	.reg .pred 	%p<3>;
	.reg .b32 	%r<10>;
	.reg .b32 	%f<13>;
	.reg .b64 	%rd<12>;

	ld.param.u64 	%rd1, [_Z5step1PfS_f_param_0];
	ld.param.u64 	%rd2, [_Z5step1PfS_f_param_1];
	ld.param.f32 	%f1, [_Z5step1PfS_f_param_2];
	cvta.to.global.u64 	%rd3, %rd1;
	cvta.to.global.u64 	%rd4, %rd2;
	mov.u32 	%r1, %tid.y;
	mov.u32 	%r2, %ntid.x;
	mov.u32 	%r3, %tid.x;
	mad.lo.s32 	%r4, %r1, %r2, %r3;
	setp.eq.s32 	%p1, %r1, 0;
	selp.b32 	%r5, 0, %r2, %p1;
	sub.s32 	%r6, %r4, %r5;
	mov.u32 	%r7, %ntid.y;
	add.s32 	%r8, %r7, -1;
	setp.eq.s32 	%p2, %r1, %r8;
	selp.b32 	%r9, 0, %r2, %p2;
	mul.wide.u32 	%rd5, %r4, 4;
	add.s64 	%rd6, %rd4, %rd5;
	ld.global.f32 	%f2, [%rd6];
	ld.global.f32 	%f3, [%rd6+4];
	ld.global.f32 	%f4, [%rd6+-4];
	add.f32 	%f5, %f3, %f4;
	mul.wide.s32 	%rd7, %r6, 4;
	add.s64 	%rd8, %rd4, %rd7;
	ld.global.f32 	%f6, [%rd8];
	add.f32 	%f7, %f5, %f6;
	mul.wide.s32 	%rd9, %r9, 4;
	add.s64 	%rd10, %rd6, %rd9;
	ld.global.f32 	%f8, [%rd10];
	add.f32 	%f9, %f7, %f8;
	fma.rn.f32 	%f10, %f2, 0fC0800000, %f9;
	mul.f32 	%f11, %f1, %f10;
	fma.rn.f32 	%f12, %f2, 0f40000000, %f11;
	add.s64 	%rd11, %rd3, %rd5;
	st.global.f32 	[%rd11], %f12;
	ret;

}
	// .globl	_Z5step2PfS_
.visible .entry _Z5step2PfS_(
	.param .u64 .ptr .align 1 _Z5step2PfS__param_0,
	.param .u64 .ptr .align 1 _Z5step2PfS__param_1
)
{
	.reg .b32 	%r<8>;
	.reg .b32 	%f<4>;
	.reg .b64 	%rd<8>;

	ld.param.u64 	%rd1, [_Z5step2PfS__param_0];
	ld.param.u64 	%rd2, [_Z5step2PfS__param_1];
	cvta.to.global.u64 	%rd3, %rd2;
	cvta.to.global.u64 	%rd4, %rd1;
	mov.u32 	%r1, %tid.y;
	mov.u32 	%r2, %ntid.x;
	mov.u32 	%r3, %tid.x;
	mov.u32 	%r4, %ctaid.x;
	mov.u32 	%r5, %ntid.y;
	mad.lo.s32 	%r6, %r5, %r4, %r1;
	mad.lo.s32 	%r7, %r6, %r2, %r3;
	mul.wide.s32 	%rd5, %r7, 4;
	add.s64 	%rd6, %rd4, %rd5;
	ld.global.f32 	%f1, [%rd6];
	add.s64 	%rd7, %rd3, %rd5;
	ld.global.f32 	%f2, [%rd7];
	sub.f32 	%f3, %f1, %f2;
	st.global.f32 	[%rd6], %f3;
	ret;

}
	// .globl	_Z4copyPfS_
.visible .entry _Z4copyPfS_(
	.param .u64 .ptr .align 1 _Z4copyPfS__param_0,
	.param .u64 .ptr .align 1 _Z4copyPfS__param_1
)
{
	.reg .b32 	%r<8>;
	.reg .b32 	%f<2>;
	.reg .b64 	%rd<8>;

	ld.param.u64 	%rd1, [_Z4copyPfS__param_0];
	ld.param.u64 	%rd2, [_Z4copyPfS__param_1];
	cvta.to.global.u64 	%rd3, %rd1;
	cvta.to.global.u64 	%rd4, %rd2;
	mov.u32 	%r1, %tid.y;
	mov.u32 	%r2, %ntid.x;
	mov.u32 	%r3, %tid.x;
	mov.u32 	%r4, %ctaid.x;
	mov.u32 	%r5, %ntid.y;
	mad.lo.s32 	%r6, %r5, %r4, %r1;
	mad.lo.s32 	%r7, %r6, %r2, %r3;
	mul.wide.s32 	%rd5, %r7, 4;
	add.s64 	%rd6, %rd4, %rd5;
	ld.global.f32 	%f1, [%rd6];
	add.s64 	%rd7, %rd3, %rd5;
	st.global.f32 	[%rd7], %f1;
	ret;

}


// ===== COMPILED SASS (sm_100) =====

	.target	sm_100

	.elftype	@"ET_EXEC"


//--------------------- .note.nv.tkinfo           --------------------------
	.section	.note.nv.tkinfo,"",@"SHT_NOTE"
	.sectionflags	@"SHF_NOTE_NV_TKINFO"
	.tkinfo
        /*0018*/ 	.word	0x00000002
        /*0030*/ 	.string	""
        /*0030*/ 	.string	"ptxas"
        /*0030*/ 	.string	"Cuda compilation tools, release 13.0, V13.0.88"
        /*0030*/ 	.string	"Build cuda_13.0.r13.0/compiler.36424714_0"
        /*0030*/ 	.string	"-arch sm_100 -m 64 "



//--------------------- .note.nv.cuinfo           --------------------------
	.section	.note.nv.cuinfo,"",@"SHT_NOTE"
	.sectionflags	@"SHF_NOTE_NV_CUINFO"
        /*0018*/ 	.short	0x0002
        /*001a*/ 	.short	0x0064
        /*001c*/ 	.short	0x0082
	.zero		2


//--------------------- .nv.info                  --------------------------
	.section	.nv.info,"",@"SHT_CUDA_INFO"
	.align	4


	//----- nvinfo : EIATTR_REGCOUNT
	.align		4
        /*0000*/ 	.byte	0x04, 0x2f
        /*0002*/ 	.short	(.L_1 - .L_0)
	.align		4
.L_0:
        /*0004*/ 	.word	index@(_Z5step1PfS_f)
        /*0008*/ 	.word	0x00000010


	//----- nvinfo : EIATTR_FRAME_SIZE
	.align		4
.L_1:
        /*000c*/ 	.byte	0x04, 0x11
        /*000e*/ 	.short	(.L_3 - .L_2)
	.align		4
.L_2:
        /*0010*/ 	.word	index@(_Z5step1PfS_f)
        /*0014*/ 	.word	0x00000000


	//----- nvinfo : EIATTR_REGCOUNT
	.align		4
.L_3:
        /*0018*/ 	.byte	0x04, 0x2f
        /*001a*/ 	.short	(.L_5 - .L_4)
	.align		4
.L_4:
        /*001c*/ 	.word	index@(_Z5step2PfS_)
        /*0020*/ 	.word	0x0000000c


	//----- nvinfo : EIATTR_FRAME_SIZE
	.align		4
.L_5:
        /*0024*/ 	.byte	0x04, 0x11
        /*0026*/ 	.short	(.L_7 - .L_6)
	.align		4
.L_6:
        /*0028*/ 	.word	index@(_Z5step2PfS_)
        /*002c*/ 	.word	0x00000000


	//----- nvinfo : EIATTR_REGCOUNT
	.align		4
.L_7:
        /*0030*/ 	.byte	0x04, 0x2f
        /*0032*/ 	.short	(.L_9 - .L_8)
	.align		4
.L_8:
        /*0034*/ 	.word	index@(_Z4copyPfS_)
        /*0038*/ 	.word	0x0000000a


	//----- nvinfo : EIATTR_FRAME_SIZE
	.align		4
.L_9:
        /*003c*/ 	.byte	0x04, 0x11
        /*003e*/ 	.short	(.L_11 - .L_10)
	.align		4
.L_10:
        /*0040*/ 	.word	index@(_Z4copyPfS_)
        /*0044*/ 	.word	0x00000000


	//----- nvinfo : EIATTR_MIN_STACK_SIZE
	.align		4
.L_11:
        /*0048*/ 	.byte	0x04, 0x12
        /*004a*/ 	.short	(.L_13 - .L_12)
	.align		4
.L_12:
        /*004c*/ 	.word	index@(_Z4copyPfS_)
        /*0050*/ 	.word	0x00000000


	//----- nvinfo : EIATTR_MIN_STACK_SIZE
	.align		4
.L_13:
        /*0054*/ 	.byte	0x04, 0x12
        /*0056*/ 	.short	(.L_15 - .L_14)
	.align		4
.L_14:
        /*0058*/ 	.word	index@(_Z5step2PfS_)
        /*005c*/ 	.word	0x00000000


	//----- nvinfo : EIATTR_MIN_STACK_SIZE
	.align		4
.L_15:
        /*0060*/ 	.byte	0x04, 0x12
        /*0062*/ 	.short	(.L_17 - .L_16)
	.align		4
.L_16:
        /*0064*/ 	.word	index@(_Z5step1PfS_f)
        /*0068*/ 	.word	0x00000000
.L_17:


//--------------------- .nv.compat                --------------------------
	.section	.nv.compat,"",@"SHT_CUDA_COMPAT_INFO"
	.align	4
        /*0000*/ 	.byte	0x02, 0x09, 0x00, 0x00, 0x02, 0x02, 0x01, 0x00, 0x02, 0x05, 0x05, 0x00, 0x03, 0x07, 0x01, 0x01
        /*0010*/ 	.byte	0x02, 0x03, 0x00, 0x00, 0x02, 0x06, 0x01, 0x00, 0x04, 0x0b, 0x08, 0x00, 0x09, 0x00, 0x00, 0x00
        /*0020*/ 	.byte	0x00, 0x00, 0x00, 0x00


//--------------------- .nv.info._Z4copyPfS_      --------------------------
	.section	.nv.info._Z4copyPfS_,"",@"SHT_CUDA_INFO"
	.sectionflags	@""
	.align	4


	//----- nvinfo : EIATTR_CUDA_API_VERSION
	.align		4
        /*0000*/ 	.byte	0x04, 0x37
        /*0002*/ 	.short	(.L_19 - .L_18)
.L_18:
        /*0004*/ 	.word	0x00000082


	//----- nvinfo : EIATTR_KPARAM_INFO
	.align		4
.L_19:
        /*0008*/ 	.byte	0x04, 0x17
        /*000a*/ 	.short	(.L_21 - .L_20)
.L_20:
        /*000c*/ 	.word	0x00000000
        /*0010*/ 	.short	0x0001
        /*0012*/ 	.short	0x0008
        /*0014*/ 	.byte	0x00, 0xf5, 0x21, 0x00


	//----- nvinfo : EIATTR_KPARAM_INFO
	.align		4
.L_21:
        /*0018*/ 	.byte	0x04, 0x17
        /*001a*/ 	.short	(.L_23 - .L_22)
.L_22:
        /*001c*/ 	.word	0x00000000
        /*0020*/ 	.short	0x0000
        /*0022*/ 	.short	0x0000
        /*0024*/ 	.byte	0x00, 0xf5, 0x21, 0x00


	//----- nvinfo : EIATTR_SPARSE_MMA_MASK
	.align		4
.L_23:
        /*0028*/ 	.byte	0x03, 0x50
        /*002a*/ 	.short	0x0000


	//----- nvinfo : EIATTR_MAXREG_COUNT
	.align		4
        /*002c*/ 	.byte	0x03, 0x1b
        /*002e*/ 	.short	0x00ff


	//----- nvinfo : EIATTR_MERCURY_ISA_VERSION
	.align		4
        /*0030*/ 	.byte	0x03, 0x5f
        /*0032*/ 	.short	0x0101


	//----- nvinfo : EIATTR_VRC_CTA_INIT_COUNT
	.align		4
        /*0034*/ 	.byte	0x02, 0x4a
	.zero		1
	.zero		1


	//----- nvinfo : EIATTR_EXIT_INSTR_OFFSETS
	.align		4
        /*0038*/ 	.byte	0x04, 0x1c
        /*003a*/ 	.short	(.L_25 - .L_24)


	//   ....[0]....
.L_24:
        /*003c*/ 	.word	0x000000f0


	//----- nvinfo : EIATTR_CBANK_PARAM_SIZE
	.align		4
.L_25:
        /*0040*/ 	.byte	0x03, 0x19
        /*0042*/ 	.short	0x0010


	//----- nvinfo : EIATTR_PARAM_CBANK
	.align		4
        /*0044*/ 	.byte	0x04, 0x0a
        /*0046*/ 	.short	(.L_27 - .L_26)
	.align		4
.L_26:
        /*0048*/ 	.word	index@(.nv.constant0._Z4copyPfS_)
        /*004c*/ 	.short	0x0380
        /*004e*/ 	.short	0x0010


	//----- nvinfo : EIATTR_SW_WAR
	.align		4
.L_27:
        /*0050*/ 	.byte	0x04, 0x36
        /*0052*/ 	.short	(.L_29 - .L_28)
.L_28:
        /*0054*/ 	.word	0x00000008
.L_29:


//--------------------- .nv.info._Z5step2PfS_     --------------------------
	.section	.nv.info._Z5step2PfS_,"",@"SHT_CUDA_INFO"
	.sectionflags	@""
	.align	4


	//----- nvinfo : EIATTR_CUDA_API_VERSION
	.align		4
        /*0000*/ 	.byte	0x04, 0x37
        /*0002*/ 	.short	(.L_31 - .L_30)
.L_30:
        /*0004*/ 	.word	0x00000082


	//----- nvinfo : EIATTR_KPARAM_INFO
	.align		4
.L_31:
        /*0008*/ 	.byte	0x04, 0x17
        /*000a*/ 	.short	(.L_33 - .L_32)
.L_32:
        /*000c*/ 	.word	0x00000000
        /*0010*/ 	.short	0x0001
        /*0012*/ 	.short	0x0008
        /*0014*/ 	.byte	0x00, 0xf5, 0x21, 0x00


	//----- nvinfo : EIATTR_KPARAM_INFO
	.align		4
.L_33:
        /*0018*/ 	.byte	0x04, 0x17
        /*001a*/ 	.short	(.L_35 - .L_34)
.L_34:
        /*001c*/ 	.word	0x00000000
        /*0020*/ 	.short	0x0000
        /*0022*/ 	.short	0x0000
        /*0024*/ 	.byte	0x00, 0xf5, 0x21, 0x00


	//----- nvinfo : EIATTR_SPARSE_MMA_MASK
	.align		4
.L_35:
        /*0028*/ 	.byte	0x03, 0x50
        /*002a*/ 	.short	0x0000


	//----- nvinfo : EIATTR_MAXREG_COUNT
	.align		4
        /*002c*/ 	.byte	0x03, 0x1b
        /*002e*/ 	.short	0x00ff


	//----- nvinfo : EIATTR_MERCURY_ISA_VERSION
	.align		4
        /*0030*/ 	.byte	0x03, 0x5f
        /*0032*/ 	.short	0x0101


	//----- nvinfo : EIATTR_VRC_CTA_INIT_COUNT
	.align		4
        /*0034*/ 	.byte	0x02, 0x4a
	.zero		1
	.zero		1


	//----- nvinfo : EIATTR_EXIT_INSTR_OFFSETS
	.align		4
        /*0038*/ 	.byte	0x04, 0x1c
        /*003a*/ 	.short	(.L_37 - .L_36)


	//   ....[0]....
.L_36:
        /*003c*/ 	.word	0x00000110


	//----- nvinfo : EIATTR_CBANK_PARAM_SIZE
	.align		4
.L_37:
        /*0040*/ 	.byte	0x03, 0x19
        /*0042*/ 	.short	0x0010


	//----- nvinfo : EIATTR_PARAM_CBANK
	.align		4
        /*0044*/ 	.byte	0x04, 0x0a
        /*0046*/ 	.short	(.L_39 - .L_38)
	.align		4
.L_38:
        /*0048*/ 	.word	index@(.nv.constant0._Z5step2PfS_)
        /*004c*/ 	.short	0x0380
        /*004e*/ 	.short	0x0010


	//----- nvinfo : EIATTR_SW_WAR
	.align		4
.L_39:
        /*0050*/ 	.byte	0x04, 0x36
        /*0052*/ 	.short	(.L_41 - .L_40)
.L_40:
        /*0054*/ 	.word	0x00000008
.L_41:


//--------------------- .nv.info._Z5step1PfS_f    --------------------------
	.section	.nv.info._Z5step1PfS_f,"",@"SHT_CUDA_INFO"
	.sectionflags	@""
	.align	4


	//----- nvinfo : EIATTR_CUDA_API_VERSION
	.align		4
        /*0000*/ 	.byte	0x04, 0x37
        /*0002*/ 	.short	(.L_43 - .L_42)
.L_42:
        /*0004*/ 	.word	0x00000082


	//----- nvinfo : EIATTR_KPARAM_INFO
	.align		4
.L_43:
        /*0008*/ 	.byte	0x04, 0x17
        /*000a*/ 	.short	(.L_45 - .L_44)
.L_44:
        /*000c*/ 	.word	0x00000000
        /*0010*/ 	.short	0x0002
        /*0012*/ 	.short	0x0010
        /*0014*/ 	.byte	0x00, 0xf0, 0x11, 0x00


	//----- nvinfo : EIATTR_KPARAM_INFO
	.align		4
.L_45:
        /*0018*/ 	.byte	0x04, 0x17
        /*001a*/ 	.short	(.L_47 - .L_46)
.L_46:
        /*001c*/ 	.word	0x00000000
        /*0020*/ 	.short	0x0001
        /*0022*/ 	.short	0x0008
        /*0024*/ 	.byte	0x00, 0xf5, 0x21, 0x00


	//----- nvinfo : EIATTR_KPARAM_INFO
	.align		4
.L_47:
        /*0028*/ 	.byte	0x04, 0x17
        /*002a*/ 	.short	(.L_49 - .L_48)
.L_48:
        /*002c*/ 	.word	0x00000000
        /*0030*/ 	.short	0x0000
        /*0032*/ 	.short	0x0000
        /*0034*/ 	.byte	0x00, 0xf5, 0x21, 0x00


	//----- nvinfo : EIATTR_SPARSE_MMA_MASK
	.align		4
.L_49:
        /*0038*/ 	.byte	0x03, 0x50
        /*003a*/ 	.short	0x0000


	//----- nvinfo : EIATTR_MAXREG_COUNT
	.align		4
        /*003c*/ 	.byte	0x03, 0x1b
        /*003e*/ 	.short	0x00ff


	//----- nvinfo : EIATTR_MERCURY_ISA_VERSION
	.align		4
        /*0040*/ 	.byte	0x03, 0x5f
        /*0042*/ 	.short	0x0101


	//----- nvinfo : EIATTR_VRC_CTA_INIT_COUNT
	.align		4
        /*0044*/ 	.byte	0x02, 0x4a
	.zero		1
	.zero		1


	//----- nvinfo : EIATTR_EXIT_INSTR_OFFSETS
	.align		4
        /*0048*/ 	.byte	0x04, 0x1c
        /*004a*/ 	.short	(.L_51 - .L_50)


	//   ....[0]....
.L_50:
        /*004c*/ 	.word	0x00000200


	//----- nvinfo : EIATTR_CBANK_PARAM_SIZE
	.align		4
.L_51:
        /*0050*/ 	.byte	0x03, 0x19
        /*0052*/ 	.short	0x0014


	//----- nvinfo : EIATTR_PARAM_CBANK
	.align		4
        /*0054*/ 	.byte	0x04, 0x0a
        /*0056*/ 	.short	(.L_53 - .L_52)
	.align		4
.L_52:
        /*0058*/ 	.word	index@(.nv.constant0._Z5step1PfS_f)
        /*005c*/ 	.short	0x0380
        /*005e*/ 	.short	0x0014


	//----- nvinfo : EIATTR_SW_WAR
	.align		4
.L_53:
        /*0060*/ 	.byte	0x04, 0x36
        /*0062*/ 	.short	(.L_55 - .L_54)
.L_54:
        /*0064*/ 	.word	0x00000008
.L_55:


//--------------------- .nv.callgraph             --------------------------
	.section	.nv.callgraph,"",@"SHT_CUDA_CALLGRAPH"
	.align	4
	.sectionentsize	8
	.align		4
        /*0000*/ 	.word	0x00000000
	.align		4
        /*0004*/ 	.word	0xffffffff
	.align		4
        /*0008*/ 	.word	0x00000000
	.align		4
        /*000c*/ 	.word	0xfffffffe
	.align		4
        /*0010*/ 	.word	0x00000000
	.align		4
        /*0014*/ 	.word	0xfffffffd
	.align		4
        /*0018*/ 	.word	0x00000000
	.align		4
        /*001c*/ 	.word	0xfffffffc


//--------------------- .text._Z4copyPfS_         --------------------------
	.section	.text._Z4copyPfS_,"ax",@progbits
	.align	128
        .global         _Z4copyPfS_
        .type           _Z4copyPfS_,@function
        .size           _Z4copyPfS_,(.L_x_3 - _Z4copyPfS_)
        .other          _Z4copyPfS_,@"STO_CUDA_ENTRY STV_DEFAULT"
_Z4copyPfS_:
.text._Z4copyPfS_:
[----:B------:R-:W-:Y:S01]  /*0000*/  LDC R1, c[0x0][0x37c] ;  /* 0x0000df00ff017b82 */ /* 0x000fe20000000800 */
[----:B------:R-:W0:Y:S01]  /*0010*/  S2R R0, SR_TID.Y ;  /* 0x0000000000007919 */ /* 0x000e220000002200 */
[----:B------:R-:W1:Y:S06]  /*0020*/  LDCU UR6, c[0x0][0x360] ;  /* 0x00006c00ff0677ac */ /* 0x000e6c0008000800 */
[----:B------:R-:W0:Y:S01]  /*0030*/  S2UR UR7, SR_CTAID.X ;  /* 0x00000000000779c3 */ /* 0x000e220000002500 */
[----:B------:R-:W1:Y:S01]  /*0040*/  S2R R7, SR_TID.X ;  /* 0x0000000000077919 */ /* 0x000e620000002100 */
[----:B------:R-:W2:Y:S06]  /*0050*/  LDCU.64 UR4, c[0x0][0x358] ;  /* 0x00006b00ff0477ac */ /* 0x000eac0008000a00 */
[----:B------:R-:W0:Y:S08]  /*0060*/  LDC R5, c[0x0][0x364] ;  /* 0x0000d900ff057b82 */ /* 0x000e300000000800 */
[----:B------:R-:W3:Y:S01]  /*0070*/  LDC.64 R2, c[0x0][0x388] ;  /* 0x0000e200ff027b82 */ /* 0x000ee20000000a00 */
[----:B0-----:R-:W-:-:S07]  /*0080*/  IMAD R0, R5, UR7, R0 ;  /* 0x0000000705007c24 */ /* 0x001fce000f8e0200 */
[----:B------:R-:W0:Y:S01]  /*0090*/  LDC.64 R4, c[0x0][0x380] ;  /* 0x0000e000ff047b82 */ /* 0x000e220000000a00 */
[----:B-1----:R-:W-:-:S04]  /*00a0*/  IMAD R7, R0, UR6, R7 ;  /* 0x0000000600077c24 */ /* 0x002fc8000f8e0207 */
[----:B---3--:R-:W-:-:S06]  /*00b0*/  IMAD.WIDE R2, R7, 0x4, R2 ;  /* 0x0000000407027825 */ /* 0x008fcc00078e0202 */
[----:B--2---:R-:W2:Y:S01]  /*00c0*/  LDG.E R3, desc[UR4][R2.64] ;  /* 0x0000000402037981 */ /* 0x004ea2000c1e1900 */
[----:B0-----:R-:W-:-:S05]  /*00d0*/  IMAD.WIDE R4, R7, 0x4, R4 ;  /* 0x0000000407047825 */ /* 0x001fca00078e0204 */
[----:B--2---:R-:W-:Y:S01]  /*00e0*/  STG.E desc[UR4][R4.64], R3 ;  /* 0x0000000304007986 */ /* 0x004fe2000c101904 */
[----:B------:R-:W-:Y:S05]  /*00f0*/  EXIT ;  /* 0x000000000000794d */ /* 0x000fea0003800000 */
.L_x_0:
[----:B------:R-:W-:-:S00]  /*0100*/  BRA `(.L_x_0) ;  /* 0xfffffffc00fc7947 */ /* 0x000fc0000383ffff */
[----:B------:R-:W-:-:S00]  /*0110*/  NOP ;  /* 0x0000000000007918 */ /* 0x000fc00000000000 */
        /* <DEDUP_REMOVED lines=14> */
.L_x_3:


//--------------------- .text._Z5step2PfS_        --------------------------
	.section	.text._Z5step2PfS_,"ax",@progbits
	.align	128
        .global         _Z5step2PfS_
        .type           _Z5step2PfS_,@function
        .size           _Z5step2PfS_,(.L_x_4 - _Z5step2PfS_)
        .other          _Z5step2PfS_,@"STO_CUDA_ENTRY STV_DEFAULT"
_Z5step2PfS_:
.text._Z5step2PfS_:
[----:B------:R-:W-:Y:S01]  /*0000*/  LDC R1, c[0x0][0x37c] ;  /* 0x0000df00ff017b82 */ /* 0x000fe20000000800 */
[----:B------:R-:W0:Y:S01]  /*0010*/  S2R R0, SR_TID.Y ;  /* 0x0000000000007919 */ /* 0x000e220000002200 */
[----:B------:R-:W1:Y:S06]  /*0020*/  LDCU UR6, c[0x0][0x360] ;  /* 0x00006c00ff0677ac */ /* 0x000e6c0008000800 */
[----:B------:R-:W0:Y:S01]  /*0030*/  S2UR UR7, SR_CTAID.X ;  /* 0x00000000000779c3 */ /* 0x000e220000002500 */
[----:B------:R-:W1:Y:S01]  /*0040*/  S2R R7, SR_TID.X ;  /* 0x0000000000077919 */ /* 0x000e620000002100 */
[----:B------:R-:W2:Y:S06]  /*0050*/  LDCU.64 UR4, c[0x0][0x358] ;  /* 0x00006b00ff0477ac */ /* 0x000eac0008000a00 */
[----:B------:R-:W0:Y:S08]  /*0060*/  LDC R9, c[0x0][0x364] ;  /* 0x0000d900ff097b82 */ /* 0x000e300000000800 */
[----:B------:R-:W3:Y:S08]  /*0070*/  LDC.64 R4, c[0x0][0x388] ;  /* 0x0000e200ff047b82 */ /* 0x000ef00000000a00 */
[----:B------:R-:W4:Y:S01]  /*0080*/  LDC.64 R2, c[0x0][0x380] ;  /* 0x0000e000ff027b82 */ /* 0x000f220000000a00 */
[----:B0-----:R-:W-:-:S04]  /*0090*/  IMAD R0, R9, UR7, R0 ;  /* 0x0000000709007c24 */ /* 0x001fc8000f8e0200 */
[----:B-1----:R-:W-:-:S04]  /*00a0*/  IMAD R7, R0, UR6, R7 ;  /* 0x0000000600077c24 */ /* 0x002fc8000f8e0207 */
[----:B---3--:R-:W-:-:S06]  /*00b0*/  IMAD.WIDE R4, R7, 0x4, R4 ;  /* 0x0000000407047825 */ /* 0x008fcc00078e0204 */
[----:B--2---:R-:W2:Y:S01]  /*00c0*/  LDG.E R5, desc[UR4][R4.64] ;  /* 0x0000000404057981 */ /* 0x004ea2000c1e1900 */
[----:B----4-:R-:W-:-:S05]  /*00d0*/  IMAD.WIDE R2, R7, 0x4, R2 ;  /* 0x0000000407027825 */ /* 0x010fca00078e0202 */
[----:B------:R-:W2:Y:S02]  /*00e0*/  LDG.E R0, desc[UR4][R2.64] ;  /* 0x0000000402007981 */ /* 0x000ea4000c1e1900 */
[----:B--2---:R-:W-:-:S05]  /*00f0*/  FADD R7, R0, -R5 ;  /* 0x8000000500077221 */ /* 0x004fca0000000000 */
[----:B------:R-:W-:Y:S01]  /*0100*/  STG.E desc[UR4][R2.64], R7 ;  /* 0x0000000702007986 */ /* 0x000fe2000c101904 */
[----:B------:R-:W-:Y:S05]  /*0110*/  EXIT ;  /* 0x000000000000794d */ /* 0x000fea0003800000 */
.L_x_1:
        /* <DEDUP_REMOVED lines=14> */
.L_x_4:


//--------------------- .text._Z5step1PfS_f       --------------------------
	.section	.text._Z5step1PfS_f,"ax",@progbits
	.align	128
        .global         _Z5step1PfS_f
        .type           _Z5step1PfS_f,@function
        .size           _Z5step1PfS_f,(.L_x_5 - _Z5step1PfS_f)
        .other          _Z5step1PfS_f,@"STO_CUDA_ENTRY STV_DEFAULT"
_Z5step1PfS_f:
.text._Z5step1PfS_f:
[----:B------:R-:W-:Y:S01]  /*0000*/  LDC R1, c[0x0][0x37c] ;  /* 0x0000df00ff017b82 */ /* 0x000fe20000000800 */
[----:B------:R-:W0:Y:S07]  /*0010*/  S2R R6, SR_TID.Y ;  /* 0x0000000000067919 */ /* 0x000e2e0000002200 */
[----:B------:R-:W1:Y:S01]  /*0020*/  LDC R9, c[0x0][0x360] ;  /* 0x0000d800ff097b82 */ /* 0x000e620000000800 */
[----:B------:R-:W2:Y:S01]  /*0030*/  LDCU UR4, c[0x0][0x364] ;  /* 0x00006c80ff0477ac */ /* 0x000ea20008000800 */
[----:B------:R-:W1:Y:S01]  /*0040*/  S2R R11, SR_TID.X ;  /* 0x00000000000b7919 */ /* 0x000e620000002100 */
[----:B------:R-:W3:Y:S05]  /*0050*/  LDCU.64 UR6, c[0x0][0x358] ;  /* 0x00006b00ff0677ac */ /* 0x000eea0008000a00 */
[----:B------:R-:W4:Y:S01]  /*0060*/  LDC.64 R4, c[0x0][0x388] ;  /* 0x0000e200ff047b82 */ /* 0x000f220000000a00 */
[----:B--2---:R-:W-:Y:S01]  /*0070*/  UIADD3 UR4, UPT, UPT, UR4, -0x1, URZ ;  /* 0xffffffff04047890 */ /* 0x004fe2000fffe0ff */
[C---:B0-----:R-:W-:Y:S01]  /*0080*/  ISETP.NE.AND P0, PT, R6.reuse, RZ, PT ;  /* 0x000000ff0600720c */ /* 0x041fe20003f05270 */
[----:B-1----:R-:W-:-:S03]  /*0090*/  IMAD R11, R6, R9, R11 ;  /* 0x00000009060b7224 */ /* 0x002fc600078e020b */
[----:B------:R-:W-:Y:S02]  /*00a0*/  SEL R0, R9, RZ, P0 ;  /* 0x000000ff09007207 */ /* 0x000fe40000000000 */
[----:B------:R-:W-:Y:S01]  /*00b0*/  ISETP.NE.AND P0, PT, R6, UR4, PT ;  /* 0x0000000406007c0c */ /* 0x000fe2000bf05270 */
[C-C-:B----4-:R-:W-:Y:S01]  /*00c0*/  IMAD.WIDE.U32 R2, R11.reuse, 0x4, R4.reuse ;  /* 0x000000040b027825 */ /* 0x150fe200078e0004 */
[----:B------:R-:W-:Y:S02]  /*00d0*/  IADD3 R7, PT, PT, R11, -R0, RZ ;  /* 0x800000000b077210 */ /* 0x000fe40007ffe0ff */
[----:B------:R-:W0:Y:S01]  /*00e0*/  LDCU UR4, c[0x0][0x390] ;  /* 0x00007200ff0477ac */ /* 0x000e220008000800 */
[----:B------:R-:W-:Y:S01]  /*00f0*/  SEL R9, R9, RZ, P0 ;  /* 0x000000ff09097207 */ /* 0x000fe20000000000 */
[----:B---3--:R-:W2:Y:S01]  /*0100*/  LDG.E R10, desc[UR6][R2.64+0x4] ;  /* 0x00000406020a7981 */ /* 0x008ea2000c1e1900 */
[----:B------:R-:W-:-:S03]  /*0110*/  IMAD.WIDE R4, R7, 0x4, R4 ;  /* 0x0000000407047825 */ /* 0x000fc600078e0204 */
[----:B------:R-:W2:Y:S01]  /*0120*/  LDG.E R13, desc[UR6][R2.64+-0x4] ;  /* 0xfffffc06020d7981 */ /* 0x000ea2000c1e1900 */
[----:B------:R-:W-:Y:S02]  /*0130*/  IMAD.WIDE R6, R9, 0x4, R2 ;  /* 0x0000000409067825 */ /* 0x000fe400078e0202 */
[----:B------:R-:W1:Y:S01]  /*0140*/  LDC.64 R8, c[0x0][0x380] ;  /* 0x0000e000ff087b82 */ /* 0x000e620000000a00 */
[----:B------:R-:W3:Y:S04]  /*0150*/  LDG.E R5, desc[UR6][R4.64] ;  /* 0x0000000604057981 */ /* 0x000ee8000c1e1900 */
[----:B------:R-:W4:Y:S04]  /*0160*/  LDG.E R7, desc[UR6][R6.64] ;  /* 0x0000000606077981 */ /* 0x000f28000c1e1900 */
[----:B------:R-:W5:Y:S01]  /*0170*/  LDG.E R0, desc[UR6][R2.64] ;  /* 0x0000000602007981 */ /* 0x000f62000c1e1900 */
[----:B-1----:R-:W-:-:S04]  /*0180*/  IMAD.WIDE.U32 R8, R11, 0x4, R8 ;  /* 0x000000040b087825 */ /* 0x002fc800078e0008 */
[----:B--2---:R-:W-:-:S04]  /*0190*/  FADD R10, R10, R13 ;  /* 0x0000000d0a0a7221 */ /* 0x004fc80000000000 */
[----:B---3--:R-:W-:-:S04]  /*01a0*/  FADD R10, R10, R5 ;  /* 0x000000050a0a7221 */ /* 0x008fc80000000000 */
[----:B----4-:R-:W-:-:S04]  /*01b0*/  FADD R13, R10, R7 ;  /* 0x000000070a0d7221 */ /* 0x010fc80000000000 */
[----:B-----5:R-:W-:-:S04]  /*01c0*/  FFMA R13, R0, -4, R13 ;  /* 0xc0800000000d7823 */ /* 0x020fc8000000000d */
[----:B0-----:R-:W-:-:S04]  /*01d0*/  FMUL R13, R13, UR4 ;  /* 0x000000040d0d7c20 */ /* 0x001fc80008400000 */
[----:B------:R-:W-:-:S05]  /*01e0*/  FFMA R13, R0, 2, R13 ;  /* 0x40000000000d7823 */ /* 0x000fca000000000d */
[----:B------:R-:W-:Y:S01]  /*01f0*/  STG.E desc[UR6][R8.64], R13 ;  /* 0x0000000d08007986 */ /* 0x000fe2000c101906 */
[----:B------:R-:W-:Y:S05]  /*0200*/  EXIT ;  /* 0x000000000000794d */ /* 0x000fea0003800000 */
.L_x_2:
        /* <DEDUP_REMOVED lines=15> */
.L_x_5:


//--------------------- .nv.shared.reserved.0     --------------------------
	.section	.nv.shared.reserved.0,"aw",@nobits
	.weak		__nv_reservedSMEM_offset_0_alias
	.size		__nv_reservedSMEM_offset_0_alias, 0, 64
	.other		__nv_reservedSMEM_offset_0_alias,@"STO_CUDA_RESERVED_SHARED STV_DEFAULT"
__nv_reservedSMEM_offset_0_alias:
	.zero		0
	.zero		64


//--------------------- .nv.constant0._Z4copyPfS_ --------------------------
	.section	.nv.constant0._Z4copyPfS_,"a",@progbits
	.sectionflags	@""
	.align	4
.nv.constant0._Z4copyPfS_:
	.zero		912


//--------------------- .nv.constant0._Z5step2PfS_ --------------------------
	.section	.nv.constant0._Z5step2PfS_,"a",@progbits
	.sectionflags	@""
	.align	4
.nv.constant0._Z5step2PfS_:
	.zero		912


//--------------------- .nv.constant0._Z5step1PfS_f --------------------------
	.section	.nv.constant0._Z5step1PfS_f,"a",@progbits
	.sectionflags	@""
	.align	4
.nv.constant0._Z5step1PfS_f:
	.zero		916


//--------------------- SYMBOLS --------------------------

	.type		.nv.reservedSmem.offset0,@object
	.size		.nv.reservedSmem.offset0,0x4
